//
// Generated by NVIDIA NVVM Compiler
//
// Compiler Build ID: CL-36424714
// Cuda compilation tools, release 13.0, V13.0.88
// Based on NVVM 20.0.0
//

.version 9.0
.target sm_100
.address_size 64

	// .globl	_Z11gemm_sharedPKfS0_Pfiii
// _ZZ11gemm_sharedPKfS0_PfiiiE2As has been demoted
// _ZZ11gemm_sharedPKfS0_PfiiiE2Bs has been demoted

.visible .entry _Z11gemm_sharedPKfS0_Pfiii(
	.param .u64 .ptr .align 1 _Z11gemm_sharedPKfS0_Pfiii_param_0,
	.param .u64 .ptr .align 1 _Z11gemm_sharedPKfS0_Pfiii_param_1,
	.param .u64 .ptr .align 1 _Z11gemm_sharedPKfS0_Pfiii_param_2,
	.param .u32 _Z11gemm_sharedPKfS0_Pfiii_param_3,
	.param .u32 _Z11gemm_sharedPKfS0_Pfiii_param_4,
	.param .u32 _Z11gemm_sharedPKfS0_Pfiii_param_5
)
{
	.reg .pred 	%p<12>;
	.reg .b32 	%r<42>;
	.reg .b32 	%f<111>;
	.reg .b64 	%rd<13>;
	// demoted variable
	.shared .align 4 .b8 _ZZ11gemm_sharedPKfS0_PfiiiE2As[4224];
	// demoted variable
	.shared .align 4 .b8 _ZZ11gemm_sharedPKfS0_PfiiiE2Bs[4224];
	ld.param.u64 	%rd4, [_Z11gemm_sharedPKfS0_Pfiii_param_0];
	ld.param.u64 	%rd5, [_Z11gemm_sharedPKfS0_Pfiii_param_1];
	ld.param.u64 	%rd6, [_Z11gemm_sharedPKfS0_Pfiii_param_2];
	ld.param.u32 	%r23, [_Z11gemm_sharedPKfS0_Pfiii_param_3];
	ld.param.u32 	%r24, [_Z11gemm_sharedPKfS0_Pfiii_param_4];
	ld.param.u32 	%r25, [_Z11gemm_sharedPKfS0_Pfiii_param_5];
	mov.u32 	%r37, %tid.x;
	mov.u32 	%r39, %tid.y;
	mov.u32 	%r26, %ctaid.x;
	shl.b32 	%r27, %r26, 5;
	add.s32 	%r3, %r27, %r39;
	mov.u32 	%r28, %ctaid.y;
	shl.b32 	%r4, %r28, 5;
	add.s32 	%r5, %r4, %r37;
	setp.lt.s32 	%p1, %r25, 1;
	mov.f32 	%f110, 0f00000000;
	@%p1 bra 	$L__BB0_7;
	mul.lo.s32 	%r30, %r39, 132;
	mov.u32 	%r31, _ZZ11gemm_sharedPKfS0_PfiiiE2As;
	add.s32 	%r6, %r31, %r30;
	shl.b32 	%r32, %r37, 2;
	add.s32 	%r7, %r6, %r32;
	mov.u32 	%r33, _ZZ11gemm_sharedPKfS0_PfiiiE2Bs;
	add.s32 	%r9, %r33, %r32;
	add.s32 	%r8, %r9, %r30;
	mad.lo.s32 	%r34, %r39, %r24, %r37;
	add.s32 	%r40, %r34, %r4;
	shl.b32 	%r11, %r24, 5;
	mad.lo.s32 	%r38, %r25, %r3, %r37;
	cvta.to.global.u64 	%rd1, %rd4;
	cvta.to.global.u64 	%rd2, %rd5;
	mov.f32 	%f110, 0f00000000;
	mov.b32 	%r41, 0;
$L__BB0_2:
	setp.ge.s32 	%p2, %r3, %r23;
	mul.wide.s32 	%rd7, %r38, 4;
	add.s64 	%rd3, %rd1, %rd7;
	setp.ge.s32 	%p3, %r37, %r25;
	mov.f32 	%f108, 0f00000000;
	or.pred  	%p4, %p2, %p3;
	@%p4 bra 	$L__BB0_4;
	ld.global.nc.f32 	%f108, [%rd3];
$L__BB0_4:
	setp.ge.s32 	%p5, %r5, %r24;
	st.shared.f32 	[%r7], %f108;
	setp.ge.s32 	%p6, %r39, %r25;
	mov.f32 	%f109, 0f00000000;
	or.pred  	%p7, %p5, %p6;
	@%p7 bra 	$L__BB0_6;
	mul.wide.s32 	%rd8, %r40, 4;
	add.s64 	%rd9, %rd2, %rd8;
	ld.global.nc.f32 	%f109, [%rd9];
$L__BB0_6:
	st.shared.f32 	[%r8], %f109;
	bar.sync 	0;
	ld.shared.f32 	%f12, [%r6];
	ld.shared.f32 	%f13, [%r9];
	fma.rn.f32 	%f14, %f12, %f13, %f110;
	ld.shared.f32 	%f15, [%r6+4];
	ld.shared.f32 	%f16, [%r9+132];
	fma.rn.f32 	%f17, %f15, %f16, %f14;
	ld.shared.f32 	%f18, [%r6+8];
	ld.shared.f32 	%f19, [%r9+264];
	fma.rn.f32 	%f20, %f18, %f19, %f17;
	ld.shared.f32 	%f21, [%r6+12];
	ld.shared.f32 	%f22, [%r9+396];
	fma.rn.f32 	%f23, %f21, %f22, %f20;
	ld.shared.f32 	%f24, [%r6+16];
	ld.shared.f32 	%f25, [%r9+528];
	fma.rn.f32 	%f26, %f24, %f25, %f23;
	ld.shared.f32 	%f27, [%r6+20];
	ld.shared.f32 	%f28, [%r9+660];
	fma.rn.f32 	%f29, %f27, %f28, %f26;
	ld.shared.f32 	%f30, [%r6+24];
	ld.shared.f32 	%f31, [%r9+792];
	fma.rn.f32 	%f32, %f30, %f31, %f29;
	ld.shared.f32 	%f33, [%r6+28];
	ld.shared.f32 	%f34, [%r9+924];
	fma.rn.f32 	%f35, %f33, %f34, %f32;
	ld.shared.f32 	%f36, [%r6+32];
	ld.shared.f32 	%f37, [%r9+1056];
	fma.rn.f32 	%f38, %f36, %f37, %f35;
	ld.shared.f32 	%f39, [%r6+36];
	ld.shared.f32 	%f40, [%r9+1188];
	fma.rn.f32 	%f41, %f39, %f40, %f38;
	ld.shared.f32 	%f42, [%r6+40];
	ld.shared.f32 	%f43, [%r9+1320];
	fma.rn.f32 	%f44, %f42, %f43, %f41;
	ld.shared.f32 	%f45, [%r6+44];
	ld.shared.f32 	%f46, [%r9+1452];
	fma.rn.f32 	%f47, %f45, %f46, %f44;
	ld.shared.f32 	%f48, [%r6+48];
	ld.shared.f32 	%f49, [%r9+1584];
	fma.rn.f32 	%f50, %f48, %f49, %f47;
	ld.shared.f32 	%f51, [%r6+52];
	ld.shared.f32 	%f52, [%r9+1716];
	fma.rn.f32 	%f53, %f51, %f52, %f50;
	ld.shared.f32 	%f54, [%r6+56];
	ld.shared.f32 	%f55, [%r9+1848];
	fma.rn.f32 	%f56, %f54, %f55, %f53;
	ld.shared.f32 	%f57, [%r6+60];
	ld.shared.f32 	%f58, [%r9+1980];
	fma.rn.f32 	%f59, %f57, %f58, %f56;
	ld.shared.f32 	%f60, [%r6+64];
	ld.shared.f32 	%f61, [%r9+2112];
	fma.rn.f32 	%f62, %f60, %f61, %f59;
	ld.shared.f32 	%f63, [%r6+68];
	ld.shared.f32 	%f64, [%r9+2244];
	fma.rn.f32 	%f65, %f63, %f64, %f62;
	ld.shared.f32 	%f66, [%r6+72];
	ld.shared.f32 	%f67, [%r9+2376];
	fma.rn.f32 	%f68, %f66, %f67, %f65;
	ld.shared.f32 	%f69, [%r6+76];
	ld.shared.f32 	%f70, [%r9+2508];
	fma.rn.f32 	%f71, %f69, %f70, %f68;
	ld.shared.f32 	%f72, [%r6+80];
	ld.shared.f32 	%f73, [%r9+2640];
	fma.rn.f32 	%f74, %f72, %f73, %f71;
	ld.shared.f32 	%f75, [%r6+84];
	ld.shared.f32 	%f76, [%r9+2772];
	fma.rn.f32 	%f77, %f75, %f76, %f74;
	ld.shared.f32 	%f78, [%r6+88];
	ld.shared.f32 	%f79, [%r9+2904];
	fma.rn.f32 	%f80, %f78, %f79, %f77;
	ld.shared.f32 	%f81, [%r6+92];
	ld.shared.f32 	%f82, [%r9+3036];
	fma.rn.f32 	%f83, %f81, %f82, %f80;
	ld.shared.f32 	%f84, [%r6+96];
	ld.shared.f32 	%f85, [%r9+3168];
	fma.rn.f32 	%f86, %f84, %f85, %f83;
	ld.shared.f32 	%f87, [%r6+100];
	ld.shared.f32 	%f88, [%r9+3300];
	fma.rn.f32 	%f89, %f87, %f88, %f86;
	ld.shared.f32 	%f90, [%r6+104];
	ld.shared.f32 	%f91, [%r9+3432];
	fma.rn.f32 	%f92, %f90, %f91, %f89;
	ld.shared.f32 	%f93, [%r6+108];
	ld.shared.f32 	%f94, [%r9+3564];
	fma.rn.f32 	%f95, %f93, %f94, %f92;
	ld.shared.f32 	%f96, [%r6+112];
	ld.shared.f32 	%f97, [%r9+3696];
	fma.rn.f32 	%f98, %f96, %f97, %f95;
	ld.shared.f32 	%f99, [%r6+116];
	ld.shared.f32 	%f100, [%r9+3828];
	fma.rn.f32 	%f101, %f99, %f100, %f98;
	ld.shared.f32 	%f102, [%r6+120];
	ld.shared.f32 	%f103, [%r9+3960];
	fma.rn.f32 	%f104, %f102, %f103, %f101;
	ld.shared.f32 	%f105, [%r6+124];
	ld.shared.f32 	%f106, [%r9+4092];
	fma.rn.f32 	%f110, %f105, %f106, %f104;
	bar.sync 	0;
	add.s32 	%r41, %r41, 32;
	add.s32 	%r40, %r40, %r11;
	add.s32 	%r39, %r39, 32;
	add.s32 	%r38, %r38, 32;
	add.s32 	%r37, %r37, 32;
	setp.lt.s32 	%p8, %r41, %r25;
	@%p8 bra 	$L__BB0_2;
$L__BB0_7:
	setp.ge.s32 	%p9, %r3, %r23;
	setp.ge.s32 	%p10, %r5, %r24;
	or.pred  	%p11, %p9, %p10;
	@%p11 bra 	$L__BB0_9;
	mad.lo.s32 	%r36, %r24, %r3, %r5;
	cvta.to.global.u64 	%rd10, %rd6;
	mul.wide.s32 	%rd11, %r36, 4;
	add.s64 	%rd12, %rd10, %rd11;
	st.global.f32 	[%rd12], %f110;
$L__BB0_9:
	ret;

}


// ===== COMPILED SASS (sm_100) =====

	.target	sm_100

	.elftype	@"ET_EXEC"


//--------------------- .note.nv.tkinfo           --------------------------
	.section	.note.nv.tkinfo,"",@"SHT_NOTE"
	.sectionflags	@"SHF_NOTE_NV_TKINFO"
	.tkinfo
        /*0018*/ 	.word	0x00000002
        /*0030*/ 	.string	""
        /*0030*/ 	.string	"ptxas"
        /*0030*/ 	.string	"Cuda compilation tools, release 13.0, V13.0.88"
        /*0030*/ 	.string	"Build cuda_13.0.r13.0/compiler.36424714_0"
        /*0030*/ 	.string	"-arch sm_100 -m 64 "



//--------------------- .note.nv.cuinfo           --------------------------
	.section	.note.nv.cuinfo,"",@"SHT_NOTE"
	.sectionflags	@"SHF_NOTE_NV_CUINFO"
        /*0018*/ 	.short	0x0002
        /*001a*/ 	.short	0x0064
        /*001c*/ 	.short	0x0082
	.zero		2


//--------------------- .nv.info                  --------------------------
	.section	.nv.info,"",@"SHT_CUDA_INFO"
	.align	4


	//----- nvinfo : EIATTR_REGCOUNT
	.align		4
        /*0000*/ 	.byte	0x04, 0x2f
        /*0002*/ 	.short	(.L_1 - .L_0)
	.align		4
.L_0:
        /*0004*/ 	.word	index@(_Z11gemm_sharedPKfS0_Pfiii)
        /*0008*/ 	.word	0x0000001e


	//----- nvinfo : EIATTR_FRAME_SIZE
	.align		4
.L_1:
        /*000c*/ 	.byte	0x04, 0x11
        /*000e*/ 	.short	(.L_3 - .L_2)
	.align		4
.L_2:
        /*0010*/ 	.word	index@(_Z11gemm_sharedPKfS0_Pfiii)
        /*0014*/ 	.word	0x00000000


	//----- nvinfo : EIATTR_MIN_STACK_SIZE
	.align		4
.L_3:
        /*0018*/ 	.byte	0x04, 0x12
        /*001a*/ 	.short	(.L_5 - .L_4)
	.align		4
.L_4:
        /*001c*/ 	.word	index@(_Z11gemm_sharedPKfS0_Pfiii)
        /*0020*/ 	.word	0x00000000
.L_5:


//--------------------- .nv.compat                --------------------------
	.section	.nv.compat,"",@"SHT_CUDA_COMPAT_INFO"
	.align	4
        /*0000*/ 	.byte	0x02, 0x09, 0x00, 0x00, 0x02, 0x02, 0x01, 0x00, 0x02, 0x05, 0x05, 0x00, 0x03, 0x07, 0x01, 0x01
        /*0010*/ 	.byte	0x02, 0x03, 0x00, 0x00, 0x02, 0x06, 0x01, 0x00, 0x04, 0x0b, 0x08, 0x00, 0x09, 0x00, 0x00, 0x00
        /*0020*/ 	.byte	0x00, 0x00, 0x00, 0x00


//--------------------- .nv.info._Z11gemm_sharedPKfS0_Pfiii --------------------------
	.section	.nv.info._Z11gemm_sharedPKfS0_Pfiii,"",@"SHT_CUDA_INFO"
	.sectionflags	@""
	.align	4


	//----- nvinfo : EIATTR_CUDA_API_VERSION
	.align		4
        /*0000*/ 	.byte	0x04, 0x37
        /*0002*/ 	.short	(.L_7 - .L_6)
.L_6:
        /*0004*/ 	.word	0x00000082


	//----- nvinfo : EIATTR_KPARAM_INFO
	.align		4
.L_7:
        /*0008*/ 	.byte	0x04, 0x17
        /*000a*/ 	.short	(.L_9 - .L_8)
.L_8:
        /*000c*/ 	.word	0x00000000
        /*0010*/ 	.short	0x0005
        /*0012*/ 	.short	0x0020
        /*0014*/ 	.byte	0x00, 0xf0, 0x11, 0x00


	//----- nvinfo : EIATTR_KPARAM_INFO
	.align		4
.L_9:
        /*0018*/ 	.byte	0x04, 0x17
        /*001a*/ 	.short	(.L_11 - .L_10)
.L_10:
        /*001c*/ 	.word	0x00000000
        /*0020*/ 	.short	0x0004
        /*0022*/ 	.short	0x001c
        /*0024*/ 	.byte	0x00, 0xf0, 0x11, 0x00


	//----- nvinfo : EIATTR_KPARAM_INFO
	.align		4
.L_11:
        /*0028*/ 	.byte	0x04, 0x17
        /*002a*/ 	.short	(.L_13 - .L_12)
.L_12:
        /*002c*/ 	.word	0x00000000
        /*0030*/ 	.short	0x0003
        /*0032*/ 	.short	0x0018
        /*0034*/ 	.byte	0x00, 0xf0, 0x11, 0x00


	//----- nvinfo : EIATTR_KPARAM_INFO
	.align		4
.L_13:
        /*0038*/ 	.byte	0x04, 0x17
        /*003a*/ 	.short	(.L_15 - .L_14)
.L_14:
        /*003c*/ 	.word	0x00000000
        /*0040*/ 	.short	0x0002
        /*0042*/ 	.short	0x0010
        /*0044*/ 	.byte	0x00, 0xf5, 0x21, 0x00


	//----- nvinfo : EIATTR_KPARAM_INFO
	.align		4
.L_15:
        /*0048*/ 	.byte	0x04, 0x17
        /*004a*/ 	.short	(.L_17 - .L_16)
.L_16:
        /*004c*/ 	.word	0x00000000
        /*0050*/ 	.short	0x0001
        /*0052*/ 	.short	0x0008
        /*0054*/ 	.byte	0x00, 0xf5, 0x21, 0x00


	//----- nvinfo : EIATTR_KPARAM_INFO
	.align		4
.L_17:
        /*0058*/ 	.byte	0x04, 0x17
        /*005a*/ 	.short	(.L_19 - .L_18)
.L_18:
        /*005c*/ 	.word	0x00000000
        /*0060*/ 	.short	0x0000
        /*0062*/ 	.short	0x0000
        /*0064*/ 	.byte	0x00, 0xf5, 0x21, 0x00


	//----- nvinfo : EIATTR_SPARSE_MMA_MASK
	.align		4
.L_19:
        /*0068*/ 	.byte	0x03, 0x50
        /*006a*/ 	.short	0x0000


	//----- nvinfo : EIATTR_MAXREG_COUNT
	.align		4
        /*006c*/ 	.byte	0x03, 0x1b
        /*006e*/ 	.short	0x00ff


	//----- nvinfo : EIATTR_NUM_BARRIERS
	.align		4
        /*0070*/ 	.byte	0x02, 0x4c
        /*0072*/ 	.byte	0x01
	.zero		1


	//----- nvinfo : EIATTR_MERCURY_ISA_VERSION
	.align		4
        /*0074*/ 	.byte	0x03, 0x5f
        /*0076*/ 	.short	0x0101


	//----- nvinfo : EIATTR_VRC_CTA_INIT_COUNT
	.align		4
        /*0078*/ 	.byte	0x02, 0x4a
	.zero		1
	.zero		1


	//----- nvinfo : EIATTR_EXIT_INSTR_OFFSETS
	.align		4
        /*007c*/ 	.byte	0x04, 0x1c
        /*007e*/ 	.short	(.L_21 - .L_20)


	//   ....[0]....
.L_20:
        /*0080*/ 	.word	0x00000980


	//   ....[1]....
        /*0084*/ 	.word	0x000009d0


	//----- nvinfo : EIATTR_CBANK_PARAM_SIZE
	.align		4
.L_21:
        /*0088*/ 	.byte	0x03, 0x19
        /*008a*/ 	.short	0x0024


	//----- nvinfo : EIATTR_PARAM_CBANK
	.align		4
        /*008c*/ 	.byte	0x04, 0x0a
        /*008e*/ 	.short	(.L_23 - .L_22)
	.align		4
.L_22:
        /*0090*/ 	.word	index@(.nv.constant0._Z11gemm_sharedPKfS0_Pfiii)
        /*0094*/ 	.short	0x0380
        /*0096*/ 	.short	0x0024


	//----- nvinfo : EIATTR_SW_WAR
	.align		4
.L_23:
        /*0098*/ 	.byte	0x04, 0x36
        /*009a*/ 	.short	(.L_25 - .L_24)
.L_24:
        /*009c*/ 	.word	0x00000008
.L_25:


//--------------------- .nv.callgraph             --------------------------
	.section	.nv.callgraph,"",@"SHT_CUDA_CALLGRAPH"
	.align	4
	.sectionentsize	8
	.align		4
        /*0000*/ 	.word	0x00000000
	.align		4
        /*0004*/ 	.word	0xffffffff
	.align		4
        /*0008*/ 	.word	0x00000000
	.align		4
        /*000c*/ 	.word	0xfffffffe
	.align		4
        /*0010*/ 	.word	0x00000000
	.align		4
        /*0014*/ 	.word	0xfffffffd
	.align		4
        /*0018*/ 	.word	0x00000000
	.align		4
        /*001c*/ 	.word	0xfffffffc


//--------------------- .text._Z11gemm_sharedPKfS0_Pfiii --------------------------
	.section	.text._Z11gemm_sharedPKfS0_Pfiii,"ax",@progbits
	.align	128
        .global         _Z11gemm_sharedPKfS0_Pfiii
        .type           _Z11gemm_sharedPKfS0_Pfiii,@function
        .size           _Z11gemm_sharedPKfS0_Pfiii,(.L_x_3 - _Z11gemm_sharedPKfS0_Pfiii)
        .other          _Z11gemm_sharedPKfS0_Pfiii,@"STO_CUDA_ENTRY STV_DEFAULT"
_Z11gemm_sharedPKfS0_Pfiii:
.text._Z11gemm_sharedPKfS0_Pfiii:
[----:B------:R-:W-:Y:S01]  /*0000*/  LDC R1, c[0x0][0x37c] ;  /* 0x0000df00ff017b82 */ /* 0x000fe20000000800 */
[----:B------:R-:W0:Y:S01]  /*0010*/  S2R R0, SR_TID.Y ;  /* 0x0000000000007919 */ /* 0x000e220000002200 */
[----:B------:R-:W1:Y:S01]  /*0020*/  LDCU UR4, c[0x0][0x3a0] ;  /* 0x00007400ff0477ac */ /* 0x000e620008000800 */
[----:B------:R-:W-:Y:S01]  /*0030*/  HFMA2 R18, -RZ, RZ, 0, 0 ;  /* 0x00000000ff127431 */ /* 0x000fe200000001ff */
[----:B------:R-:W0:Y:S01]  /*0040*/  S2R R3, SR_CTAID.X ;  /* 0x0000000000037919 */ /* 0x000e220000002500 */
[----:B------:R-:W2:Y:S01]  /*0050*/  LDCU.64 UR6, c[0x0][0x358] ;  /* 0x00006b00ff0677ac */ /* 0x000ea20008000a00 */
[----:B------:R-:W3:Y:S01]  /*0060*/  S2R R13, SR_TID.X ;  /* 0x00000000000d7919 */ /* 0x000ee20000002100 */
[----:B------:R-:W3:Y:S01]  /*0070*/  S2R R12, SR_CTAID.Y ;  /* 0x00000000000c7919 */ /* 0x000ee20000002600 */
[----:B-1----:R-:W-:Y:S01]  /*0080*/  UISETP.GE.AND UP0, UPT, UR4, 0x1, UPT ;  /* 0x000000010400788c */ /* 0x002fe2000bf06270 */
[----:B0-----:R-:W-:Y:S02]  /*0090*/  LEA R4, R3, R0, 0x5 ;  /* 0x0000000003047211 */ /* 0x001fe400078e28ff */
[----:B---3--:R-:W-:-:S06]  /*00a0*/  LEA R5, R12, R13, 0x5 ;  /* 0x0000000d0c057211 */ /* 0x008fcc00078e28ff */
[----:B--2---:R-:W-:Y:S05]  /*00b0*/  BRA.U !UP0, `(.L_x_0) ;  /* 0x0000000908247547 */ /* 0x004fea000b800000 */
[----:B------:R-:W0:Y:S01]  /*00c0*/  S2R R11, SR_CgaCtaId ;  /* 0x00000000000b7919 */ /* 0x000e220000008800 */
[----:B------:R-:W1:Y:S01]  /*00d0*/  LDCU UR5, c[0x0][0x39c] ;  /* 0x00007380ff0577ac */ /* 0x000e620008000800 */
[----:B------:R-:W2:Y:S01]  /*00e0*/  LDC R7, c[0x0][0x39c] ;  /* 0x0000e700ff077b82 */ /* 0x000ea20000000800 */
[----:B------:R-:W-:Y:S02]  /*00f0*/  MOV R6, 0x400 ;  /* 0x0000040000067802 */ /* 0x000fe40000000f00 */
[----:B------:R-:W-:Y:S01]  /*0100*/  MOV R18, RZ ;  /* 0x000000ff00127202 */ /* 0x000fe20000000f00 */
[----:B------:R-:W3:Y:S01]  /*0110*/  LDCU UR9, c[0x0][0x3a0] ;  /* 0x00007400ff0977ac */ /* 0x000ee20008000800 */
[----:B------:R-:W-:-:S03]  /*0120*/  IADD3 R8, PT, PT, R6, 0x1080, RZ ;  /* 0x0000108006087810 */ /* 0x000fc60007ffe0ff */
[----:B------:R-:W4:Y:S01]  /*0130*/  LDC.64 R2, c[0x0][0x380] ;  /* 0x0000e000ff027b82 */ /* 0x000f220000000a00 */
[----:B------:R-:W0:Y:S01]  /*0140*/  LDCU UR8, c[0x0][0x398] ;  /* 0x00007300ff0877ac */ /* 0x000e220008000800 */
[----:B-1----:R-:W-:Y:S01]  /*0150*/  IMAD R10, R0, UR5, R13 ;  /* 0x00000005000a7c24 */ /* 0x002fe2000f8e020d */
[C---:B0-----:R-:W-:Y:S02]  /*0160*/  LEA R9, R11.reuse, R6, 0x18 ;  /* 0x000000060b097211 */ /* 0x041fe400078ec0ff */
[----:B------:R-:W-:-:S03]  /*0170*/  LEA R6, R11, R8, 0x18 ;  /* 0x000000080b067211 */ /* 0x000fc600078ec0ff */
[----:B------:R-:W-:Y:S01]  /*0180*/  IMAD R8, R0, 0x84, R9 ;  /* 0x0000008400087824 */ /* 0x000fe200078e0209 */
[C---:B------:R-:W-:Y:S01]  /*0190*/  LEA R11, R13.reuse, R6, 0x2 ;  /* 0x000000060d0b7211 */ /* 0x040fe200078e10ff */
[----:B------:R-:W-:Y:S01]  /*01a0*/  IMAD R9, R4, UR4, R13 ;  /* 0x0000000404097c24 */ /* 0x000fe2000f8e020d */
[----:B------:R-:W-:Y:S01]  /*01b0*/  LEA R6, R12, R10, 0x5 ;  /* 0x0000000a0c067211 */ /* 0x000fe200078e28ff */
[----:B------:R-:W-:Y:S01]  /*01c0*/  UMOV UR4, URZ ;  /* 0x000000ff00047c82 */ /* 0x000fe20008000000 */
[----:B------:R-:W-:Y:S01]  /*01d0*/  LEA R12, R13, R8, 0x2 ;  /* 0x000000080d0c7211 */ /* 0x000fe200078e10ff */
[----:B---3--:R-:W-:-:S07]  /*01e0*/  IMAD R10, R0, 0x84, R11 ;  /* 0x00000084000a7824 */ /* 0x008fce00078e020b */
.L_x_1:
[----:B------:R-:W-:Y:S01]  /*01f0*/  ISETP.GE.AND P0, PT, R0, UR9, PT ;  /* 0x0000000900007c0c */ /* 0x000fe2000bf06270 */
[----:B------:R-:W-:Y:S01]  /*0200*/  HFMA2 R21, -RZ, RZ, 0, 0 ;  /* 0x00000000ff157431 */ /* 0x000fe200000001ff */
[----:B------:R-:W-:Y:S01]  /*0210*/  ISETP.GE.AND P1, PT, R13, UR9, PT ;  /* 0x000000090d007c0c */ /* 0x000fe2000bf26270 */
[----:B----4-:R-:W-:Y:S01]  /*0220*/  IMAD.WIDE R14, R9, 0x4, R2 ;  /* 0x00000004090e7825 */ /* 0x010fe200078e0202 */
[----:B--2---:R-:W-:Y:S02]  /*0230*/  ISETP.GE.OR P0, PT, R5, R7, P0 ;  /* 0x000000070500720c */ /* 0x004fe40000706670 */
[----:B------:R-:W-:Y:S02]  /*0240*/  ISETP.GE.OR P1, PT, R4, UR8, P1 ;  /* 0x0000000804007c0c */ /* 0x000fe40008f26670 */
[----:B------:R-:W-:-:S09]  /*0250*/  MOV R19, RZ ;  /* 0x000000ff00137202 */ /* 0x000fd20000000f00 */
[----:B------:R-:W0:Y:S02]  /*0260*/  @!P0 LDC.64 R16, c[0x0][0x388] ;  /* 0x0000e200ff108b82 */ /* 0x000e240000000a00 */
[----:B------:R-:W2:Y:S01]  /*0270*/  @!P1 LDG.E.CONSTANT R19, desc[UR6][R14.64] ;  /* 0x000000060e139981 */ /* 0x000ea2000c1e9900 */
[----:B0-----:R-:W-:-:S05]  /*0280*/  @!P0 IMAD.WIDE R16, R6, 0x4, R16 ;  /* 0x0000000406108825 */ /* 0x001fca00078e0210 */
[----:B------:R-:W3:Y:S04]  /*0290*/  @!P0 LDG.E.CONSTANT R21, desc[UR6][R16.64] ;  /* 0x0000000610158981 */ /* 0x000ee8000c1e9900 */
[----:B--2---:R-:W-:Y:S04]  /*02a0*/  STS [R12], R19 ;  /* 0x000000130c007388 */ /* 0x004fe80000000800 */
[----:B---3--:R-:W-:Y:S01]  /*02b0*/  STS [R10], R21 ;  /* 0x000000150a007388 */ /* 0x008fe20000000800 */
[----:B------:R-:W-:Y:S06]  /*02c0*/  BAR.SYNC.DEFER_BLOCKING 0x0 ;  /* 0x0000000000007b1d */ /* 0x000fec0000010000 */
[----:B------:R-:W-:Y:S04]  /*02d0*/  LDS R23, [R8] ;  /* 0x0000000008177984 */ /* 0x000fe80000000800 */
[----:B------:R-:W0:Y:S04]  /*02e0*/  LDS R20, [R11] ;  /* 0x000000000b147984 */ /* 0x000e280000000800 */
[----:B------:R-:W-:Y:S04]  /*02f0*/  LDS R27, [R8+0x4] ;  /* 0x00000400081b7984 */ /* 0x000fe80000000800 */
[----:B------:R-:W1:Y:S04]  /*0300*/  LDS R26, [R11+0x84] ;  /* 0x000084000b1a7984 */ /* 0x000e680000000800 */
[----:B------:R-:W-:Y:S04]  /*0310*/  LDS R24, [R8+0x8] ;  /* 0x0000080008187984 */ /* 0x000fe80000000800 */
[----:B------:R-:W2:Y:S04]  /*0320*/  LDS R25, [R11+0x108] ;  /* 0x000108000b197984 */ /* 0x000ea80000000800 */
[----:B------:R-:W-:Y:S04]  /*0330*/  LDS R14, [R8+0xc] ;  /* 0x00000c00080e7984 */ /* 0x000fe80000000800 */
[----:B------:R-:W3:Y:S04]  /*0340*/  LDS R15, [R11+0x18c] ;  /* 0x00018c000b0f7984 */ /* 0x000ee80000000800 */
[----:B------:R-:W-:Y:S04]  /*0350*/  LDS R16, [R8+0x10] ;  /* 0x0000100008107984 */ /* 0x000fe80000000800 */
[----:B------:R-:W4:Y:S04]  /*0360*/  LDS R17, [R11+0x210] ;  /* 0x000210000b117984 */ /* 0x000f280000000800 */
[----:B------:R-:W-:Y:S01]  /*0370*/  LDS R22, [R8+0x14] ;  /* 0x0000140008167984 */ /* 0x000fe20000000800 */
[----:B0-----:R-:W-:-:S03]  /*0380*/  FFMA R20, R23, R20, R18 ;  /* 0x0000001417147223 */ /* 0x001fc60000000012 */
[----:B------:R-:W-:Y:S04]  /*0390*/  LDS R19, [R11+0x318] ;  /* 0x000318000b137984 */ /* 0x000fe80000000800 */
[----:B------:R-:W0:Y:S04]  /*03a0*/  LDS R23, [R11+0x294] ;  /* 0x000294000b177984 */ /* 0x000e280000000800 */
[----:B------:R-:W5:Y:S01]  /*03b0*/  LDS R18, [R8+0x18] ;  /* 0x0000180008127984 */ /* 0x000f620000000800 */
[----:B-1----:R-:W-:-:S03]  /*03c0*/  FFMA R27, R27, R26, R20 ;  /* 0x0000001a1b1b7223 */ /* 0x002fc60000000014 */
[----:B------:R-:W-:Y:S04]  /*03d0*/  LDS R20, [R8+0x1c] ;  /* 0x00001c0008147984 */ /* 0x000fe80000000800 */
[----:B------:R-:W1:Y:S01]  /*03e0*/  LDS R21, [R11+0x39c] ;  /* 0x00039c000b157984 */ /* 0x000e620000000800 */
[----:B--2---:R-:W-:-:S03]  /*03f0*/  FFMA R25, R24, R25, R27 ;  /* 0x0000001918197223 */ /* 0x004fc6000000001b */
[----:B------:R-:W-:Y:S01]  /*0400*/  LDS R24, [R8+0x24] ;  /* 0x0000240008187984 */ /* 0x000fe20000000800 */
[----:B---3--:R-:W-:-:S03]  /*0410*/  FFMA R25, R14, R15, R25 ;  /* 0x0000000f0e197223 */ /* 0x008fc60000000019 */
[----:B------:R-:W-:Y:S04]  /*0420*/  LDS R14, [R8+0x20] ;  /* 0x00002000080e7984 */ /* 0x000fe80000000800 */
[----:B------:R-:W2:Y:S01]  /*0430*/  LDS R15, [R11+0x420] ;  /* 0x000420000b0f7984 */ /* 0x000ea20000000800 */
[----:B----4-:R-:W-:-:S03]  /*0440*/  FFMA R17, R16, R17, R25 ;  /* 0x0000001110117223 */ /* 0x010fc60000000019 */
[----:B------:R-:W3:Y:S04]  /*0450*/  LDS R25, [R11+0x4a4] ;  /* 0x0004a4000b197984 */ /* 0x000ee80000000800 */
[----:B------:R-:W-:Y:S01]  /*0460*/  LDS R16, [R8+0x28] ;  /* 0x0000280008107984 */ /* 0x000fe20000000800 */
[----:B0-----:R-:W-:-:S03]  /*0470*/  FFMA R23, R22, R23, R17 ;  /* 0x0000001716177223 */ /* 0x001fc60000000011 */
[----:B------:R-:W0:Y:S01]  /*0480*/  LDS R17, [R11+0x528] ;  /* 0x000528000b117984 */ /* 0x000e220000000800 */
[----:B-----5:R-:W-:-:S03]  /*0490*/  FFMA R23, R18, R19, R23 ;  /* 0x0000001312177223 */ /* 0x020fc60000000017 */
[----:B------:R-:W-:Y:S04]  /*04a0*/  LDS R18, [R8+0x2c] ;  /* 0x00002c0008127984 */ /* 0x000fe80000000800 */
[----:B------:R-:W4:Y:S01]  /*04b0*/  LDS R19, [R11+0x5ac] ;  /* 0x0005ac000b137984 */ /* 0x000f220000000800 */
[----:B-1----:R-:W-:-:S03]  /*04c0*/  FFMA R27, R20, R21, R23 ;  /* 0x00000015141b7223 */ /* 0x002fc60000000017 */
[----:B------:R-:W-:Y:S04]  /*04d0*/  LDS R20, [R8+0x30] ;  /* 0x0000300008147984 */ /* 0x000fe80000000800 */
[----:B------:R-:W1:Y:S04]  /*04e0*/  LDS R21, [R11+0x630] ;  /* 0x000630000b157984 */ /* 0x000e680000000800 */
[----:B------:R-:W-:Y:S04]  /*04f0*/  LDS R22, [R8+0x34] ;  /* 0x0000340008167984 */ /* 0x000fe80000000800 */
[----:B------:R-:W5:Y:S01]  /*0500*/  LDS R23, [R11+0x6b4] ;  /* 0x0006b4000b177984 */ /* 0x000f620000000800 */
[----:B--2---:R-:W-:-:S03]  /*0510*/  FFMA R15, R14, R15, R27 ;  /* 0x0000000f0e0f7223 */ /* 0x004fc6000000001b */
[----:B------:R-:W-:Y:S01]  /*0520*/  LDS R14, [R8+0x38] ;  /* 0x00003800080e7984 */ /* 0x000fe20000000800 */
[----:B---3--:R-:W-:-:S03]  /*0530*/  FFMA R25, R24, R25, R15 ;  /* 0x0000001918197223 */ /* 0x008fc6000000000f */
[----:B------:R-:W2:Y:S04]  /*0540*/  LDS R15, [R11+0x738] ;  /* 0x000738000b0f7984 */ /* 0x000ea80000000800 */
[----:B------:R-:W-:Y:S01]  /*0550*/  LDS R24, [R8+0x48] ;  /* 0x0000480008187984 */ /* 0x000fe20000000800 */
[----:B0-----:R-:W-:-:S03]  /*0560*/  FFMA R25, R16, R17, R25 ;  /* 0x0000001110197223 */ /* 0x001fc60000000019 */
[----:B------:R-:W-:Y:S04]  /*0570*/  LDS R16, [R8+0x3c] ;  /* 0x00003c0008107984 */ /* 0x000fe80000000800 */
[----:B------:R-:W0:Y:S01]  /*0580*/  LDS R17, [R11+0x7bc] ;  /* 0x0007bc000b117984 */ /* 0x000e220000000800 */
[----:B----4-:R-:W-:-:S03]  /*0590*/  FFMA R25, R18, R19, R25 ;  /* 0x0000001312197223 */ /* 0x010fc60000000019 */
[----:B------:R-:W-:Y:S04]  /*05a0*/  LDS R18, [R8+0x40] ;  /* 0x0000400008127984 */ /* 0x000fe80000000800 */
[----:B------:R-:W3:Y:S01]  /*05b0*/  LDS R19, [R11+0x840] ;  /* 0x000840000b137984 */ /* 0x000ee20000000800 */
[----:B-1----:R-:W-:-:S03]  /*05c0*/  FFMA R25, R20, R21, R25 ;  /* 0x0000001514197223 */ /* 0x002fc60000000019 */
[----:B------:R-:W-:Y:S04]  /*05d0*/  LDS R20, [R8+0x44] ;  /* 0x0000440008147984 */ /* 0x000fe80000000800 */
[----:B------:R-:W1:Y:S01]  /*05e0*/  LDS R21, [R11+0x8c4] ;  /* 0x0008c4000b157984 */ /* 0x000e620000000800 */
[----:B-----5:R-:W-:-:S03]  /*05f0*/  FFMA R27, R22, R23, R25 ;  /* 0x00000017161b7223 */ /* 0x020fc60000000019 */
[----:B------:R-:W4:Y:S04]  /*0600*/  LDS R25, [R11+0x948] ;  /* 0x000948000b197984 */ /* 0x000f280000000800 */
[----:B------:R-:W-:Y:S04]  /*0610*/  LDS R22, [R8+0x4c] ;  /* 0x00004c0008167984 */ /* 0x000fe80000000800 */
[----:B------:R-:W5:Y:S01]  /*0620*/  LDS R23, [R11+0x9cc] ;  /* 0x0009cc000b177984 */ /* 0x000f620000000800 */
[----:B--2---:R-:W-:-:S03]  /*0630*/  FFMA R15, R14, R15, R27 ;  /* 0x0000000f0e0f7223 */ /* 0x004fc6000000001b */
[----:B------:R-:W-:Y:S01]  /*0640*/  LDS R14, [R8+0x50] ;  /* 0x00005000080e7984 */ /* 0x000fe20000000800 */
[----:B0-----:R-:W-:-:S03]  /*0650*/  FFMA R17, R16, R17, R15 ;  /* 0x0000001110117223 */ /* 0x001fc6000000000f */
[----:B------:R-:W0:Y:S04]  /*0660*/  LDS R15, [R11+0xa50] ;  /* 0x000a50000b0f7984 */ /* 0x000e280000000800 */
[----:B------:R-:W-:Y:S01]  /*0670*/  LDS R16, [R8+0x54] ;  /* 0x0000540008107984 */ /* 0x000fe20000000800 */
[----:B---3--:R-:W-:-:S03]  /*0680*/  FFMA R19, R18, R19, R17 ;  /* 0x0000001312137223 */ /* 0x008fc60000000011 */
[----:B------:R-:W2:Y:S04]  /*0690*/  LDS R17, [R11+0xad4] ;  /* 0x000ad4000b117984 */ /* 0x000ea80000000800 */
[----:B------:R-:W-:Y:S01]  /*06a0*/  LDS R18, [R8+0x58] ;  /* 0x0000580008127984 */ /* 0x000fe20000000800 */
[----:B-1----:R-:W-:-:S03]  /*06b0*/  FFMA R21, R20, R21, R19 ;  /* 0x0000001514157223 */ /* 0x002fc60000000013 */
[----:B------:R-:W1:Y:S01]  /*06c0*/  LDS R19, [R11+0xb58] ;  /* 0x000b58000b137984 */ /* 0x000e620000000800 */
[----:B----4-:R-:W-:-:S03]  /*06d0*/  FFMA R25, R24, R25, R21 ;  /* 0x0000001918197223 */ /* 0x010fc60000000015 */
[----:B------:R-:W-:Y:S04]  /*06e0*/  LDS R20, [R8+0x5c] ;  /* 0x00005c0008147984 */ /* 0x000fe80000000800 */
[----:B------:R-:W3:Y:S01]  /*06f0*/  LDS R21, [R11+0xbdc] ;  /* 0x000bdc000b157984 */ /* 0x000ee20000000800 */
[----:B-----5:R-:W-:-:S03]  /*0700*/  FFMA R27, R22, R23, R25 ;  /* 0x00000017161b7223 */ /* 0x020fc60000000019 */
[----:B------:R-:W-:Y:S04]  /*0710*/  LDS R24, [R8+0x60] ;  /* 0x0000600008187984 */ /* 0x000fe80000000800 */
[----:B------:R-:W4:Y:S04]  /*0720*/  LDS R25, [R11+0xc60] ;  /* 0x000c60000b197984 */ /* 0x000f280000000800 */
[----:B------:R-:W-:Y:S04]  /*0730*/  LDS R23, [R8+0x64] ;  /* 0x0000640008177984 */ /* 0x000fe80000000800 */
[----:B------:R-:W5:Y:S01]  /*0740*/  LDS R22, [R11+0xce4] ;  /* 0x000ce4000b167984 */ /* 0x000f620000000800 */
[----:B0-----:R-:W-:-:S03]  /*0750*/  FFMA R15, R14, R15, R27 ;  /* 0x0000000f0e0f7223 */ /* 0x001fc6000000001b */
[----:B------:R-:W-:Y:S01]  /*0760*/  LDS R14, [R8+0x68] ;  /* 0x00006800080e7984 */ /* 0x000fe20000000800 */
[----:B--2---:R-:W-:-:S03]  /*0770*/  FFMA R17, R16, R17, R15 ;  /* 0x0000001110117223 */ /* 0x004fc6000000000f */
[----:B------:R-:W0:Y:S04]  /*0780*/  LDS R15, [R11+0xd68] ;  /* 0x000d68000b0f7984 */ /* 0x000e280000000800 */
[----:B------:R-:W-:Y:S01]  /*0790*/  LDS R16, [R8+0x6c] ;  /* 0x00006c0008107984 */ /* 0x000fe20000000800 */
[----:B-1----:R-:W-:-:S03]  /*07a0*/  FFMA R19, R18, R19, R17 ;  /* 0x0000001312137223 */ /* 0x002fc60000000011 */
[----:B------:R-:W1:Y:S04]  /*07b0*/  LDS R17, [R11+0xdec] ;  /* 0x000dec000b117984 */ /* 0x000e680000000800 */
[----:B------:R-:W-:Y:S01]  /*07c0*/  LDS R18, [R8+0x70] ;  /* 0x0000700008127984 */ /* 0x000fe20000000800 */
[----:B---3--:R-:W-:-:S03]  /*07d0*/  FFMA R21, R20, R21, R19 ;  /* 0x0000001514157223 */ /* 0x008fc60000000013 */
[----:B------:R-:W2:Y:S04]  /*07e0*/  LDS R19, [R11+0xe70] ;  /* 0x000e70000b137984 */ /* 0x000ea80000000800 */
[----:B------:R-:W-:Y:S01]  /*07f0*/  LDS R20, [R8+0x74] ;  /* 0x0000740008147984 */ /* 0x000fe20000000800 */
[----:B----4-:R-:W-:-:S03]  /*0800*/  FFMA R24, R24, R25, R21 ;  /* 0x0000001918187223 */ /* 0x010fc60000000015 */
[----:B------:R-:W3:Y:S04]  /*0810*/  LDS R21, [R11+0xef4] ;  /* 0x000ef4000b157984 */ /* 0x000ee80000000800 */
[----:B------:R-:W-:Y:S01]  /*0820*/  LDS R25, [R11+0xf78] ;  /* 0x000f78000b197984 */ /* 0x000fe20000000800 */
[----:B-----5:R-:W-:-:S03]  /*0830*/  FFMA R27, R23, R22, R24 ;  /* 0x00000016171b7223 */ /* 0x020fc60000000018 */
[----:B------:R-:W4:Y:S04]  /*0840*/  LDS R24, [R8+0x78] ;  /* 0x0000780008187984 */ /* 0x000f280000000800 */
[----:B------:R-:W-:Y:S04]  /*0850*/  LDS R22, [R8+0x7c] ;  /* 0x00007c0008167984 */ /* 0x000fe80000000800 */
[----:B------:R-:W5:Y:S01]  /*0860*/  LDS R23, [R11+0xffc] ;  /* 0x000ffc000b177984 */ /* 0x000f620000000800 */
[----:B0-----:R-:W-:Y:S01]  /*0870*/  FFMA R15, R14, R15, R27 ;  /* 0x0000000f0e0f7223 */ /* 0x001fe2000000001b */
[----:B------:R-:W-:-:S03]  /*0880*/  UIADD3 UR4, UPT, UPT, UR4, 0x20, URZ ;  /* 0x0000002004047890 */ /* 0x000fc6000fffe0ff */
[----:B-1----:R-:W-:Y:S01]  /*0890*/  FFMA R15, R16, R17, R15 ;  /* 0x00000011100f7223 */ /* 0x002fe2000000000f */
[----:B------:R-:W-:-:S03]  /*08a0*/  UISETP.GE.AND UP0, UPT, UR4, UR9, UPT ;  /* 0x000000090400728c */ /* 0x000fc6000bf06270 */
[----:B--2---:R-:W-:-:S04]  /*08b0*/  FFMA R15, R18, R19, R15 ;  /* 0x00000013120f7223 */ /* 0x004fc8000000000f */
[----:B---3--:R-:W-:Y:S01]  /*08c0*/  FFMA R15, R20, R21, R15 ;  /* 0x00000015140f7223 */ /* 0x008fe2000000000f */
[----:B------:R-:W-:Y:S02]  /*08d0*/  IADD3 R0, PT, PT, R0, 0x20, RZ ;  /* 0x0000002000007810 */ /* 0x000fe40007ffe0ff */
[----:B------:R-:W-:Y:S01]  /*08e0*/  IADD3 R9, PT, PT, R9, 0x20, RZ ;  /* 0x0000002009097810 */ /* 0x000fe20007ffe0ff */
[----:B----4-:R-:W-:Y:S01]  /*08f0*/  FFMA R15, R24, R25, R15 ;  /* 0x00000019180f7223 */ /* 0x010fe2000000000f */
[----:B------:R-:W-:Y:S02]  /*0900*/  IADD3 R13, PT, PT, R13, 0x20, RZ ;  /* 0x000000200d0d7810 */ /* 0x000fe40007ffe0ff */
[----:B------:R-:W-:Y:S01]  /*0910*/  LEA R6, R7, R6, 0x5 ;  /* 0x0000000607067211 */ /* 0x000fe200078e28ff */
[----:B-----5:R-:W-:Y:S01]  /*0920*/  FFMA R18, R22, R23, R15 ;  /* 0x0000001716127223 */ /* 0x020fe2000000000f */
[----:B------:R-:W-:Y:S06]  /*0930*/  BAR.SYNC.DEFER_BLOCKING 0x0 ;  /* 0x0000000000007b1d */ /* 0x000fec0000010000 */
[----:B------:R-:W-:Y:S05]  /*0940*/  BRA.U !UP0, `(.L_x_1) ;  /* 0xfffffff908287547 */ /* 0x000fea000b83ffff */
.L_x_0:
[----:B------:R-:W0:Y:S02]  /*0950*/  LDCU.64 UR4, c[0x0][0x398] ;  /* 0x00007300ff0477ac */ /* 0x000e240008000a00 */
[----:B0-----:R-:W-:-:S04]  /*0960*/  ISETP.GE.AND P0, PT, R5, UR5, PT ;  /* 0x0000000505007c0c */ /* 0x001fc8000bf06270 */
[----:B------:R-:W-:-:S13]  /*0970*/  ISETP.GE.OR P0, PT, R4, UR4, P0 ;  /* 0x0000000404007c0c */ /* 0x000fda0008706670 */
[----:B------:R-:W-:Y:S05]  /*0980*/  @P0 EXIT ;  /* 0x000000000000094d */ /* 0x000fea0003800000 */
[----:B------:R-:W0:Y:S01]  /*0990*/  LDC.64 R2, c[0x0][0x390] ;  /* 0x0000e400ff027b82 */ /* 0x000e220000000a00 */
[----:B------:R-:W-:-:S04]  /*09a0*/  IMAD R5, R4, UR5, R5 ;  /* 0x0000000504057c24 */ /* 0x000fc8000f8e0205 */
[----:B0-----:R-:W-:-:S05]  /*09b0*/  IMAD.WIDE R2, R5, 0x4, R2 ;  /* 0x0000000405027825 */ /* 0x001fca00078e0202 */
[----:B------:R-:W-:Y:S01]  /*09c0*/  STG.E desc[UR6][R2.64], R18 ;  /* 0x0000001202007986 */ /* 0x000fe2000c101906 */
[----:B------:R-:W-:Y:S05]  /*09d0*/  EXIT ;  /* 0x000000000000794d */ /* 0x000fea0003800000 */
.L_x_2:
[----:B------:R-:W-:-:S00]  /*09e0*/  BRA `(.L_x_2) ;  /* 0xfffffffc00fc7947 */ /* 0x000fc0000383ffff */
[----:B------:R-:W-:-:S00]  /*09f0*/  NOP ;  /* 0x0000000000007918 */ /* 0x000fc00000000000 */
        /* <DEDUP_REMOVED lines=8> */
.L_x_3:


//--------------------- .nv.shared._Z11gemm_sharedPKfS0_Pfiii --------------------------
	.section	.nv.shared._Z11gemm_sharedPKfS0_Pfiii,"aw",@nobits
	.sectionflags	@""
	.align	4
.nv.shared._Z11gemm_sharedPKfS0_Pfiii:
	.zero		9472


//--------------------- .nv.shared.reserved.0     --------------------------
	.section	.nv.shared.reserved.0,"aw",@nobits
	.weak		__nv_reservedSMEM_offset_0_alias
	.size		__nv_reservedSMEM_offset_0_alias, 0, 64
	.other		__nv_reservedSMEM_offset_0_alias,@"STO_CUDA_RESERVED_SHARED STV_DEFAULT"
__nv_reservedSMEM_offset_0_alias:
	.zero		0
	.zero		64


//--------------------- .nv.constant0._Z11gemm_sharedPKfS0_Pfiii --------------------------
	.section	.nv.constant0._Z11gemm_sharedPKfS0_Pfiii,"a",@progbits
	.sectionflags	@""
	.align	4
.nv.constant0._Z11gemm_sharedPKfS0_Pfiii:
	.zero		932


//--------------------- SYMBOLS --------------------------

	.type		.nv.reservedSmem.offset0,@object
	.size		.nv.reservedSmem.offset0,0x4
	.type		.nv.reservedSmem.cap,@object
	.size		.nv.reservedSmem.cap,0x4
